//
// Generated by NVIDIA NVVM Compiler
//
// Compiler Build ID: CL-36424714
// Cuda compilation tools, release 13.0, V13.0.88
// Based on NVVM 20.0.0
//

.version 9.0
.target sm_100
.address_size 64

	// .globl	sigmoid_kernel

.visible .entry sigmoid_kernel(
	.param .u64 .ptr .align 1 sigmoid_kernel_param_0,
	.param .u64 .ptr .align 1 sigmoid_kernel_param_1
)
.maxntid 294
{
	.reg .b32 	%r<2>;
	.reg .b32 	%f<8>;
	.reg .b64 	%rd<8>;

	ld.param.u64 	%rd1, [sigmoid_kernel_param_0];
	ld.param.u64 	%rd2, [sigmoid_kernel_param_1];
	cvta.to.global.u64 	%rd3, %rd2;
	cvta.to.global.u64 	%rd4, %rd1;
	mov.u32 	%r1, %tid.x;
	mul.wide.u32 	%rd5, %r1, 4;
	add.s64 	%rd6, %rd4, %rd5;
	ld.global.nc.f32 	%f1, [%rd6];
	mov.f32 	%f2, 0f00000000;
	sub.f32 	%f3, %f2, %f1;
	mul.f32 	%f4, %f3, 0f3FB8AA3B;
	ex2.approx.f32 	%f5, %f4;
	add.f32 	%f6, %f5, 0f3F800000;
	rcp.rn.f32 	%f7, %f6;
	add.s64 	%rd7, %rd3, %rd5;
	st.global.f32 	[%rd7], %f7;
	ret;

}


// ===== COMPILED SASS (sm_100) =====

	.target	sm_100

	.elftype	@"ET_EXEC"


//--------------------- .note.nv.tkinfo           --------------------------
	.section	.note.nv.tkinfo,"",@"SHT_NOTE"
	.sectionflags	@"SHF_NOTE_NV_TKINFO"
	.tkinfo
        /*0018*/ 	.word	0x00000002
        /*0030*/ 	.string	""
        /*0030*/ 	.string	"ptxas"
        /*0030*/ 	.string	"Cuda compilation tools, release 13.0, V13.0.88"
        /*0030*/ 	.string	"Build cuda_13.0.r13.0/compiler.36424714_0"
        /*0030*/ 	.string	"-arch sm_100 -m 64 "



//--------------------- .note.nv.cuinfo           --------------------------
	.section	.note.nv.cuinfo,"",@"SHT_NOTE"
	.sectionflags	@"SHF_NOTE_NV_CUINFO"
        /*0018*/ 	.short	0x0002
        /*001a*/ 	.short	0x0064
        /*001c*/ 	.short	0x0082
	.zero		2


//--------------------- .nv.info                  --------------------------
	.section	.nv.info,"",@"SHT_CUDA_INFO"
	.align	4


	//----- nvinfo : EIATTR_REGCOUNT
	.align		4
        /*0000*/ 	.byte	0x04, 0x2f
        /*0002*/ 	.short	(.L_1 - .L_0)
	.align		4
.L_0:
        /*0004*/ 	.word	index@(sigmoid_kernel)
        /*0008*/ 	.word	0x0000000e


	//----- nvinfo : EIATTR_FRAME_SIZE
	.align		4
.L_1:
        /*000c*/ 	.byte	0x04, 0x11
        /*000e*/ 	.short	(.L_3 - .L_2)
	.align		4
.L_2:
        /*0010*/ 	.word	index@($__internal_0_$__cuda_sm20_rcp_rn_f32_slowpath)
        /*0014*/ 	.word	0x00000000


	//----- nvinfo : EIATTR_FRAME_SIZE
	.align		4
.L_3:
        /*0018*/ 	.byte	0x04, 0x11
        /*001a*/ 	.short	(.L_5 - .L_4)
	.align		4
.L_4:
        /*001c*/ 	.word	index@(sigmoid_kernel)
        /*0020*/ 	.word	0x00000000


	//----- nvinfo : EIATTR_MIN_STACK_SIZE
	.align		4
.L_5:
        /*0024*/ 	.byte	0x04, 0x12
        /*0026*/ 	.short	(.L_7 - .L_6)
	.align		4
.L_6:
        /*0028*/ 	.word	index@(sigmoid_kernel)
        /*002c*/ 	.word	0x00000000
.L_7:


//--------------------- .nv.compat                --------------------------
	.section	.nv.compat,"",@"SHT_CUDA_COMPAT_INFO"
	.align	4
        /*0000*/ 	.byte	0x02, 0x09, 0x00, 0x00, 0x02, 0x02, 0x01, 0x00, 0x02, 0x05, 0x05, 0x00, 0x03, 0x07, 0x01, 0x01
        /*0010*/ 	.byte	0x02, 0x03, 0x00, 0x00, 0x02, 0x06, 0x01, 0x00, 0x04, 0x0b, 0x08, 0x00, 0x01, 0x00, 0x00, 0x00
        /*0020*/ 	.byte	0x00, 0x00, 0x00, 0x00


//--------------------- .nv.info.sigmoid_kernel   --------------------------
	.section	.nv.info.sigmoid_kernel,"",@"SHT_CUDA_INFO"
	.sectionflags	@""
	.align	4


	//----- nvinfo : EIATTR_CUDA_API_VERSION
	.align		4
        /*0000*/ 	.byte	0x04, 0x37
        /*0002*/ 	.short	(.L_9 - .L_8)
.L_8:
        /*0004*/ 	.word	0x00000082


	//----- nvinfo : EIATTR_KPARAM_INFO
	.align		4
.L_9:
        /*0008*/ 	.byte	0x04, 0x17
        /*000a*/ 	.short	(.L_11 - .L_10)
.L_10:
        /*000c*/ 	.word	0x00000000
        /*0010*/ 	.short	0x0001
        /*0012*/ 	.short	0x0008
        /*0014*/ 	.byte	0x00, 0xf5, 0x21, 0x00


	//----- nvinfo : EIATTR_KPARAM_INFO
	.align		4
.L_11:
        /*0018*/ 	.byte	0x04, 0x17
        /*001a*/ 	.short	(.L_13 - .L_12)
.L_12:
        /*001c*/ 	.word	0x00000000
        /*0020*/ 	.short	0x0000
        /*0022*/ 	.short	0x0000
        /*0024*/ 	.byte	0x00, 0xf5, 0x21, 0x00


	//----- nvinfo : EIATTR_SPARSE_MMA_MASK
	.align		4
.L_13:
        /*0028*/ 	.byte	0x03, 0x50
        /*002a*/ 	.short	0x0000


	//----- nvinfo : EIATTR_MAXREG_COUNT
	.align		4
        /*002c*/ 	.byte	0x03, 0x1b
        /*002e*/ 	.short	0x00a8


	//----- nvinfo : EIATTR_MERCURY_ISA_VERSION
	.align		4
        /*0030*/ 	.byte	0x03, 0x5f
        /*0032*/ 	.short	0x0101


	//----- nvinfo : EIATTR_VRC_CTA_INIT_COUNT
	.align		4
        /*0034*/ 	.byte	0x02, 0x4a
	.zero		1
	.zero		1


	//----- nvinfo : EIATTR_EXIT_INSTR_OFFSETS
	.align		4
        /*0038*/ 	.byte	0x04, 0x1c
        /*003a*/ 	.short	(.L_15 - .L_14)


	//   ....[0]....
.L_14:
        /*003c*/ 	.word	0x000001d0


	//----- nvinfo : EIATTR_MAX_THREADS
	.align		4
.L_15:
        /*0040*/ 	.byte	0x04, 0x05
        /*0042*/ 	.short	(.L_17 - .L_16)
.L_16:
        /*0044*/ 	.word	0x00000126
        /*0048*/ 	.word	0x00000001
        /*004c*/ 	.word	0x00000001


	//----- nvinfo : EIATTR_CRS_STACK_SIZE
	.align		4
.L_17:
        /*0050*/ 	.byte	0x04, 0x1e
        /*0052*/ 	.short	(.L_19 - .L_18)
.L_18:
        /*0054*/ 	.word	0x00000000


	//----- nvinfo : EIATTR_CBANK_PARAM_SIZE
	.align		4
.L_19:
        /*0058*/ 	.byte	0x03, 0x19
        /*005a*/ 	.short	0x0010


	//----- nvinfo : EIATTR_PARAM_CBANK
	.align		4
        /*005c*/ 	.byte	0x04, 0x0a
        /*005e*/ 	.short	(.L_21 - .L_20)
	.align		4
.L_20:
        /*0060*/ 	.word	index@(.nv.constant0.sigmoid_kernel)
        /*0064*/ 	.short	0x0380
        /*0066*/ 	.short	0x0010


	//----- nvinfo : EIATTR_SW_WAR
	.align		4
.L_21:
        /*0068*/ 	.byte	0x04, 0x36
        /*006a*/ 	.short	(.L_23 - .L_22)
.L_22:
        /*006c*/ 	.word	0x00000008
.L_23:


//--------------------- .nv.callgraph             --------------------------
	.section	.nv.callgraph,"",@"SHT_CUDA_CALLGRAPH"
	.align	4
	.sectionentsize	8
	.align		4
        /*0000*/ 	.word	0x00000000
	.align		4
        /*0004*/ 	.word	0xffffffff
	.align		4
        /*0008*/ 	.word	0x00000000
	.align		4
        /*000c*/ 	.word	0xfffffffe
	.align		4
        /*0010*/ 	.word	0x00000000
	.align		4
        /*0014*/ 	.word	0xfffffffd
	.align		4
        /*0018*/ 	.word	0x00000000
	.align		4
        /*001c*/ 	.word	0xfffffffc


//--------------------- .text.sigmoid_kernel      --------------------------
	.section	.text.sigmoid_kernel,"ax",@progbits
	.align	128
        .global         sigmoid_kernel
        .type           sigmoid_kernel,@function
        .size           sigmoid_kernel,(.L_x_8 - sigmoid_kernel)
        .other          sigmoid_kernel,@"STO_CUDA_ENTRY STV_DEFAULT"
sigmoid_kernel:
.text.sigmoid_kernel:
[----:B------:R-:W-:Y:S01]  /*0000*/  LDC R1, c[0x0][0x37c] ;  /* 0x0000df00ff017b82 */ /* 0x000fe20000000800 */
[----:B------:R-:W0:Y:S07]  /*0010*/  S2R R3, SR_TID.X ;  /* 0x0000000000037919 */ /* 0x000e2e0000002100 */
[----:B------:R-:W0:Y:S01]  /*0020*/  LDC.64 R4, c[0x0][0x380] ;  /* 0x0000e000ff047b82 */ /* 0x000e220000000a00 */
[----:B------:R-:W1:Y:S01]  /*0030*/  LDCU.64 UR4, c[0x0][0x358] ;  /* 0x00006b00ff0477ac */ /* 0x000e620008000a00 */
[----:B0-----:R-:W-:-:S06]  /*0040*/  IMAD.WIDE.U32 R4, R3, 0x4, R4 ;  /* 0x0000000403047825 */ /* 0x001fcc00078e0004 */
[----:B-1----:R-:W2:Y:S01]  /*0050*/  LDG.E.CONSTANT R4, desc[UR4][R4.64] ;  /* 0x0000000404047981 */ /* 0x002ea2000c1e9900 */
[----:B------:R-:W-:Y:S01]  /*0060*/  BSSY.RECONVERGENT B0, `(.L_x_0) ;  /* 0x0000013000007945 */ /* 0x000fe20003800200 */
[----:B--2---:R-:W-:-:S04]  /*0070*/  FADD R0, RZ, -R4 ;  /* 0x80000004ff007221 */ /* 0x004fc80000000000 */
[----:B------:R-:W-:-:S05]  /*0080*/  FMUL R0, R0, 1.4426950216293334961 ;  /* 0x3fb8aa3b00007820 */ /* 0x000fca0000400000 */
[----:B------:R-:W-:-:S13]  /*0090*/  FSETP.GEU.AND P0, PT, R0, -126, PT ;  /* 0xc2fc00000000780b */ /* 0x000fda0003f0e000 */
[----:B------:R-:W-:-:S04]  /*00a0*/  @!P0 FMUL R0, R0, 0.5 ;  /* 0x3f00000000008820 */ /* 0x000fc80000400000 */
[----:B------:R-:W0:Y:S02]  /*00b0*/  MUFU.EX2 R2, R0 ;  /* 0x0000000000027308 */ /* 0x000e240000000800 */
[----:B0-----:R-:W-:-:S04]  /*00c0*/  @!P0 FMUL R2, R2, R2 ;  /* 0x0000000202028220 */ /* 0x001fc80000400000 */
[----:B------:R-:W-:-:S04]  /*00d0*/  FADD R0, R2, 1 ;  /* 0x3f80000002007421 */ /* 0x000fc80000000000 */
[----:B------:R-:W-:-:S05]  /*00e0*/  VIADD R2, R0, 0x1800000 ;  /* 0x0180000000027836 */ /* 0x000fca0000000000 */
[----:B------:R-:W-:-:S04]  /*00f0*/  LOP3.LUT R2, R2, 0x7f800000, RZ, 0xc0, !PT ;  /* 0x7f80000002027812 */ /* 0x000fc800078ec0ff */
[----:B------:R-:W-:-:S13]  /*0100*/  ISETP.GT.U32.AND P0, PT, R2, 0x1ffffff, PT ;  /* 0x01ffffff0200780c */ /* 0x000fda0003f04070 */
[----:B------:R-:W-:Y:S05]  /*0110*/  @P0 BRA `(.L_x_1) ;  /* 0x00000000000c0947 */ /* 0x000fea0003800000 */
[----:B------:R-:W-:-:S07]  /*0120*/  MOV R4, 0x140 ;  /* 0x0000014000047802 */ /* 0x000fce0000000f00 */
[----:B------:R-:W-:Y:S05]  /*0130*/  CALL.REL.NOINC `($__internal_0_$__cuda_sm20_rcp_rn_f32_slowpath) ;  /* 0x0000000000287944 */ /* 0x000fea0003c00000 */
[----:B------:R-:W-:Y:S05]  /*0140*/  BRA `(.L_x_2) ;  /* 0x0000000000107947 */ /* 0x000fea0003800000 */
.L_x_1:
[----:B------:R-:W0:Y:S02]  /*0150*/  MUFU.RCP R7, R0 ;  /* 0x0000000000077308 */ /* 0x000e240000001000 */
[----:B0-----:R-:W-:-:S04]  /*0160*/  FFMA R2, R0, R7, -1 ;  /* 0xbf80000000027423 */ /* 0x001fc80000000007 */
[----:B------:R-:W-:-:S04]  /*0170*/  FADD.FTZ R2, -R2, -RZ ;  /* 0x800000ff02027221 */ /* 0x000fc80000010100 */
[----:B------:R-:W-:-:S07]  /*0180*/  FFMA R7, R7, R2, R7 ;  /* 0x0000000207077223 */ /* 0x000fce0000000007 */
.L_x_2:
[----:B------:R-:W-:Y:S05]  /*0190*/  BSYNC.RECONVERGENT B0 ;  /* 0x0000000000007941 */ /* 0x000fea0003800200 */
.L_x_0:
[----:B------:R-:W0:Y:S02]  /*01a0*/  LDC.64 R4, c[0x0][0x388] ;  /* 0x0000e200ff047b82 */ /* 0x000e240000000a00 */
[----:B0-----:R-:W-:-:S05]  /*01b0*/  IMAD.WIDE.U32 R2, R3, 0x4, R4 ;  /* 0x0000000403027825 */ /* 0x001fca00078e0004 */
[----:B------:R-:W-:Y:S01]  /*01c0*/  STG.E desc[UR4][R2.64], R7 ;  /* 0x0000000702007986 */ /* 0x000fe2000c101904 */
[----:B------:R-:W-:Y:S05]  /*01d0*/  EXIT ;  /* 0x000000000000794d */ /* 0x000fea0003800000 */
        .weak           $__internal_0_$__cuda_sm20_rcp_rn_f32_slowpath
        .type           $__internal_0_$__cuda_sm20_rcp_rn_f32_slowpath,@function
        .size           $__internal_0_$__cuda_sm20_rcp_rn_f32_slowpath,(.L_x_8 - $__internal_0_$__cuda_sm20_rcp_rn_f32_slowpath)
$__internal_0_$__cuda_sm20_rcp_rn_f32_slowpath:
[----:B------:R-:W-:Y:S01]  /*01e0*/  IMAD.SHL.U32 R2, R0, 0x2, RZ ;  /* 0x0000000200027824 */ /* 0x000fe200078e00ff */
[----:B------:R-:W-:Y:S04]  /*01f0*/  BSSY.RECONVERGENT B1, `(.L_x_3) ;  /* 0x0000030000017945 */ /* 0x000fe80003800200 */
[----:B------:R-:W-:-:S04]  /*0200*/  SHF.R.U32.HI R2, RZ, 0x18, R2 ;  /* 0x00000018ff027819 */ /* 0x000fc80000011602 */
[----:B------:R-:W-:-:S13]  /*0210*/  ISETP.NE.U32.AND P0, PT, R2, RZ, PT ;  /* 0x000000ff0200720c */ /* 0x000fda0003f05070 */
[----:B------:R-:W-:Y:S05]  /*0220*/  @P0 BRA `(.L_x_4) ;  /* 0x0000000000280947 */ /* 0x000fea0003800000 */
[----:B------:R-:W-:-:S05]  /*0230*/  IMAD.SHL.U32 R2, R0, 0x2, RZ ;  /* 0x0000000200027824 */ /* 0x000fca00078e00ff */
[----:B------:R-:W-:-:S13]  /*0240*/  ISETP.NE.AND P0, PT, R2, RZ, PT ;  /* 0x000000ff0200720c */ /* 0x000fda0003f05270 */
[----:B------:R-:W-:Y:S01]  /*0250*/  @P0 FFMA R6, R0, 1.84467440737095516160e+19, RZ ;  /* 0x5f80000000060823 */ /* 0x000fe200000000ff */
[----:B------:R-:W-:Y:S08]  /*0260*/  @!P0 MUFU.RCP R5, R0 ;  /* 0x0000000000058308 */ /* 0x000ff00000001000 */
[----:B------:R-:W0:Y:S02]  /*0270*/  @P0 MUFU.RCP R7, R6 ;  /* 0x0000000600070308 */ /* 0x000e240000001000 */
[----:B0-----:R-:W-:-:S04]  /*0280*/  @P0 FFMA R2, R6, R7, -1 ;  /* 0xbf80000006020423 */ /* 0x001fc80000000007 */
[----:B------:R-:W-:-:S04]  /*0290*/  @P0 FADD.FTZ R2, -R2, -RZ ;  /* 0x800000ff02020221 */ /* 0x000fc80000010100 */
[----:B------:R-:W-:-:S04]  /*02a0*/  @P0 FFMA R2, R7, R2, R7 ;  /* 0x0000000207020223 */ /* 0x000fc80000000007 */
[----:B------:R-:W-:Y:S01]  /*02b0*/  @P0 FFMA R5, R2, 1.84467440737095516160e+19, RZ ;  /* 0x5f80000002050823 */ /* 0x000fe200000000ff */
[----:B------:R-:W-:Y:S06]  /*02c0*/  BRA `(.L_x_5) ;  /* 0x0000000000887947 */ /* 0x000fec0003800000 */
.L_x_4:
[----:B------:R-:W-:-:S04]  /*02d0*/  IADD3 R5, PT, PT, R2, -0xfd, RZ ;  /* 0xffffff0302057810 */ /* 0x000fc80007ffe0ff */
[----:B------:R-:W-:-:S13]  /*02e0*/  ISETP.GT.U32.AND P0, PT, R5, 0x1, PT ;  /* 0x000000010500780c */ /* 0x000fda0003f04070 */
[----:B------:R-:W-:Y:S05]  /*02f0*/  @P0 BRA `(.L_x_6) ;  /* 0x0000000000780947 */ /* 0x000fea0003800000 */
[----:B------:R-:W-:Y:S01]  /*0300*/  LOP3.LUT R6, R0, 0x7fffff, RZ, 0xc0, !PT ;  /* 0x007fffff00067812 */ /* 0x000fe200078ec0ff */
[----:B------:R-:W-:-:S03]  /*0310*/  IMAD.MOV.U32 R10, RZ, RZ, 0x3 ;  /* 0x00000003ff0a7424 */ /* 0x000fc600078e00ff */
[----:B------:R-:W-:Y:S02]  /*0320*/  LOP3.LUT R6, R6, 0x3f800000, RZ, 0xfc, !PT ;  /* 0x3f80000006067812 */ /* 0x000fe400078efcff */
[----:B------:R-:W-:Y:S02]  /*0330*/  SHF.L.U32 R11, R10, R5, RZ ;  /* 0x000000050a0b7219 */ /* 0x000fe400000006ff */
[----:B------:R-:W0:Y:S02]  /*0340*/  MUFU.RCP R7, R6 ;  /* 0x0000000600077308 */ /* 0x000e240000001000 */
[----:B0-----:R-:W-:-:S04]  /*0350*/  FFMA R8, R6, R7, -1 ;  /* 0xbf80000006087423 */ /* 0x001fc80000000007 */
[----:B------:R-:W-:-:S04]  /*0360*/  FADD.FTZ R8, -R8, -RZ ;  /* 0x800000ff08087221 */ /* 0x000fc80000010100 */
[CCC-:B------:R-:W-:Y:S01]  /*0370*/  FFMA.RM R9, R7.reuse, R8.reuse, R7.reuse ;  /* 0x0000000807097223 */ /* 0x1c0fe20000004007 */
[----:B------:R-:W-:-:S04]  /*0380*/  FFMA.RP R8, R7, R8, R7 ;  /* 0x0000000807087223 */ /* 0x000fc80000008007 */
[C---:B------:R-:W-:Y:S02]  /*0390*/  LOP3.LUT R7, R9.reuse, 0x7fffff, RZ, 0xc0, !PT ;  /* 0x007fffff09077812 */ /* 0x040fe400078ec0ff */
[----:B------:R-:W-:Y:S02]  /*03a0*/  FSETP.NEU.FTZ.AND P0, PT, R9, R8, PT ;  /* 0x000000080900720b */ /* 0x000fe40003f1d000 */
[----:B------:R-:W-:Y:S02]  /*03b0*/  LOP3.LUT R8, R7, 0x800000, RZ, 0xfc, !PT ;  /* 0x0080000007087812 */ /* 0x000fe400078efcff */
[----:B------:R-:W-:Y:S02]  /*03c0*/  SEL R7, RZ, 0xffffffff, !P0 ;  /* 0xffffffffff077807 */ /* 0x000fe40004000000 */
[----:B------:R-:W-:-:S03]  /*03d0*/  LOP3.LUT R6, R11, R8, RZ, 0xc0, !PT ;  /* 0x000000080b067212 */ /* 0x000fc600078ec0ff */
[----:B------:R-:W-:Y:S01]  /*03e0*/  IMAD.MOV R7, RZ, RZ, -R7 ;  /* 0x000000ffff077224 */ /* 0x000fe200078e0a07 */
[----:B------:R-:W-:-:S04]  /*03f0*/  SHF.R.U32.HI R6, RZ, R5, R6 ;  /* 0x00000005ff067219 */ /* 0x000fc80000011606 */
[----:B------:R-:W-:Y:S02]  /*0400*/  LOP3.LUT P1, RZ, R7, R5, R8, 0xf8, !PT ;  /* 0x0000000507ff7212 */ /* 0x000fe4000782f808 */
[C---:B------:R-:W-:Y:S02]  /*0410*/  LOP3.LUT P0, RZ, R6.reuse, 0x1, RZ, 0xc0, !PT ;  /* 0x0000000106ff7812 */ /* 0x040fe4000780c0ff */
[----:B------:R-:W-:-:S04]  /*0420*/  LOP3.LUT P2, RZ, R6, 0x2, RZ, 0xc0, !PT ;  /* 0x0000000206ff7812 */ /* 0x000fc8000784c0ff */
[----:B------:R-:W-:Y:S02]  /*0430*/  PLOP3.LUT P0, PT, P0, P1, P2, 0xe0, 0x0 ;  /* 0x000000000000781c */ /* 0x000fe40000703c20 */
[----:B------:R-:W-:Y:S02]  /*0440*/  LOP3.LUT P1, RZ, R0, 0x7fffff, RZ, 0xc0, !PT ;  /* 0x007fffff00ff7812 */ /* 0x000fe4000782c0ff */
[----:B------:R-:W-:-:S04]  /*0450*/  SEL R5, RZ, 0x1, !P0 ;  /* 0x00000001ff057807 */ /* 0x000fc80004000000 */
[----:B------:R-:W-:-:S04]  /*0460*/  IADD3 R5, PT, PT, -R5, RZ, RZ ;  /* 0x000000ff05057210 */ /* 0x000fc80007ffe1ff */
[----:B------:R-:W-:Y:S01]  /*0470*/  ISETP.GE.AND P0, PT, R5, RZ, PT ;  /* 0x000000ff0500720c */ /* 0x000fe20003f06270 */
[----:B------:R-:W-:-:S05]  /*0480*/  VIADD R5, R2, 0xffffff04 ;  /* 0xffffff0402057836 */ /* 0x000fca0000000000 */
[----:B------:R-:W-:-:S07]  /*0490*/  SHF.R.U32.HI R5, RZ, R5, R8 ;  /* 0x00000005ff057219 */ /* 0x000fce0000011608 */
[----:B------:R-:W-:-:S05]  /*04a0*/  @!P0 VIADD R5, R5, 0x1 ;  /* 0x0000000105058836 */ /* 0x000fca0000000000 */
[----:B------:R-:W-:-:S04]  /*04b0*/  @!P1 SHF.L.U32 R5, R5, 0x1, RZ ;  /* 0x0000000105059819 */ /* 0x000fc800000006ff */
[----:B------:R-:W-:Y:S01]  /*04c0*/  LOP3.LUT R5, R5, 0x80000000, R0, 0xf8, !PT ;  /* 0x8000000005057812 */ /* 0x000fe200078ef800 */
[----:B------:R-:W-:Y:S06]  /*04d0*/  BRA `(.L_x_5) ;  /* 0x0000000000047947 */ /* 0x000fec0003800000 */
.L_x_6:
[----:B------:R0:W1:Y:S02]  /*04e0*/  MUFU.RCP R5, R0 ;  /* 0x0000000000057308 */ /* 0x0000640000001000 */
.L_x_5:
[----:B------:R-:W-:Y:S05]  /*04f0*/  BSYNC.RECONVERGENT B1 ;  /* 0x0000000000017941 */ /* 0x000fea0003800200 */
.L_x_3:
[----:B-1----:R-:W-:Y:S02]  /*0500*/  IMAD.MOV.U32 R7, RZ, RZ, R5 ;  /* 0x000000ffff077224 */ /* 0x002fe400078e0005 */
[----:B------:R-:W-:-:S04]  /*0510*/  HFMA2 R5, -RZ, RZ, 0, 0 ;  /* 0x00000000ff057431 */ /* 0x000fc800000001ff */
[----:B0-----:R-:W-:Y:S05]  /*0520*/  RET.REL.NODEC R4 `(sigmoid_kernel) ;  /* 0xfffffff804b47950 */ /* 0x001fea0003c3ffff */
.L_x_7:
[----:B------:R-:W-:-:S00]  /*0530*/  BRA `(.L_x_7) ;  /* 0xfffffffc00fc7947 */ /* 0x000fc0000383ffff */
[----:B------:R-:W-:-:S00]  /*0540*/  NOP ;  /* 0x0000000000007918 */ /* 0x000fc00000000000 */
        /* <DEDUP_REMOVED lines=11> */
.L_x_8:


//--------------------- .nv.shared.reserved.0     --------------------------
	.section	.nv.shared.reserved.0,"aw",@nobits
	.weak		__nv_reservedSMEM_offset_0_alias
	.size		__nv_reservedSMEM_offset_0_alias, 0, 64
	.other		__nv_reservedSMEM_offset_0_alias,@"STO_CUDA_RESERVED_SHARED STV_DEFAULT"
__nv_reservedSMEM_offset_0_alias:
	.zero		0
	.zero		64


//--------------------- .nv.constant0.sigmoid_kernel --------------------------
	.section	.nv.constant0.sigmoid_kernel,"a",@progbits
	.sectionflags	@""
	.align	4
.nv.constant0.sigmoid_kernel:
	.zero		912


//--------------------- SYMBOLS --------------------------

	.type		.nv.reservedSmem.offset0,@object
	.size		.nv.reservedSmem.offset0,0x4
